	.headerflags	@"EF_CUDA_TEXMODE_UNIFIED EF_CUDA_64BIT_ADDRESS EF_CUDA_ACCELERATORS EF_CUDA_SM90 EF_CUDA_VIRTUAL_SM(EF_CUDA_SM90)"
	.elftype	@"ET_EXEC"


//--------------------- .nv.info                  --------------------------
	.section	.nv.info,"",@"SHT_CUDA_INFO"
	.align	4


	//----- nvinfo : EIATTR_REGCOUNT
	.align		4
        /*0000*/ 	.byte	0x04, 0x2f
        /*0002*/ 	.short	(.L_1 - .L_0)
	.align		4
.L_0:
        /*0004*/ 	.word	index@(triton_poi_fused_cat_8)
        /*0008*/ 	.word	0x00000016


	//----- nvinfo : EIATTR_MIN_STACK_SIZE
	.align		4
.L_1:
        /*000c*/ 	.byte	0x04, 0x12
        /*000e*/ 	.short	(.L_3 - .L_2)
	.align		4
.L_2:
        /*0010*/ 	.word	index@(triton_poi_fused_cat_8)
        /*0014*/ 	.word	0x00000000


	//----- nvinfo : EIATTR_FRAME_SIZE
	.align		4
.L_3:
        /*0018*/ 	.byte	0x04, 0x11
        /*001a*/ 	.short	(.L_5 - .L_4)
	.align		4
.L_4:
        /*001c*/ 	.word	index@(triton_poi_fused_cat_8)
        /*0020*/ 	.word	0x00000000


	//----- nvinfo : EIATTR_MIN_STACK_SIZE
	.align		4
.L_5:
        /*0024*/ 	.byte	0x04, 0x12
        /*0026*/ 	.short	(.L_7 - .L_6)
	.align		4
.L_6:
        /*0028*/ 	.word	index@(triton_poi_fused_cat_8)
        /*002c*/ 	.word	0x00000000
.L_7:


//--------------------- .nv.info.triton_poi_fused_cat_8 --------------------------
	.section	.nv.info.triton_poi_fused_cat_8,"",@"SHT_CUDA_INFO"
	.sectionflags	@""
	.align	4


	//----- nvinfo : EIATTR_CUDA_API_VERSION
	.align		4
        /*0000*/ 	.byte	0x04, 0x37
        /*0002*/ 	.short	(.L_9 - .L_8)
.L_8:
        /*0004*/ 	.word	0x0000007c


	//----- nvinfo : EIATTR_KPARAM_INFO
	.align		4
.L_9:
        /*0008*/ 	.byte	0x04, 0x17
        /*000a*/ 	.short	(.L_11 - .L_10)
.L_10:
        /*000c*/ 	.word	0x00000000
        /*0010*/ 	.short	0x0007
        /*0012*/ 	.short	0x0038
        /*0014*/ 	.byte	0x00, 0xf0, 0x11, 0x00


	//----- nvinfo : EIATTR_KPARAM_INFO
	.align		4
.L_11:
        /*0018*/ 	.byte	0x04, 0x17
        /*001a*/ 	.short	(.L_13 - .L_12)
.L_12:
        /*001c*/ 	.word	0x00000000
        /*0020*/ 	.short	0x0006
        /*0022*/ 	.short	0x0030
        /*0024*/ 	.byte	0x00, 0xf4, 0x21, 0x00


	//----- nvinfo : EIATTR_KPARAM_INFO
	.align		4
.L_13:
        /*0028*/ 	.byte	0x04, 0x17
        /*002a*/ 	.short	(.L_15 - .L_14)
.L_14:
        /*002c*/ 	.word	0x00000000
        /*0030*/ 	.short	0x0005
        /*0032*/ 	.short	0x0028
        /*0034*/ 	.byte	0x00, 0xf4, 0x21, 0x00


	//----- nvinfo : EIATTR_KPARAM_INFO
	.align		4
.L_15:
        /*0038*/ 	.byte	0x04, 0x17
        /*003a*/ 	.short	(.L_17 - .L_16)
.L_16:
        /*003c*/ 	.word	0x00000000
        /*0040*/ 	.short	0x0004
        /*0042*/ 	.short	0x0020
        /*0044*/ 	.byte	0x00, 0xf4, 0x21, 0x00


	//----- nvinfo : EIATTR_KPARAM_INFO
	.align		4
.L_17:
        /*0048*/ 	.byte	0x04, 0x17
        /*004a*/ 	.short	(.L_19 - .L_18)
.L_18:
        /*004c*/ 	.word	0x00000000
        /*0050*/ 	.short	0x0003
        /*0052*/ 	.short	0x0018
        /*0054*/ 	.byte	0x00, 0xf4, 0x21, 0x00


	//----- nvinfo : EIATTR_KPARAM_INFO
	.align		4
.L_19:
        /*0058*/ 	.byte	0x04, 0x17
        /*005a*/ 	.short	(.L_21 - .L_20)
.L_20:
        /*005c*/ 	.word	0x00000000
        /*0060*/ 	.short	0x0002
        /*0062*/ 	.short	0x0010
        /*0064*/ 	.byte	0x00, 0xf4, 0x21, 0x00


	//----- nvinfo : EIATTR_KPARAM_INFO
	.align		4
.L_21:
        /*0068*/ 	.byte	0x04, 0x17
        /*006a*/ 	.short	(.L_23 - .L_22)
.L_22:
        /*006c*/ 	.word	0x00000000
        /*0070*/ 	.short	0x0001
        /*0072*/ 	.short	0x0008
        /*0074*/ 	.byte	0x00, 0xf4, 0x21, 0x00


	//----- nvinfo : EIATTR_KPARAM_INFO
	.align		4
.L_23:
        /*0078*/ 	.byte	0x04, 0x17
        /*007a*/ 	.short	(.L_25 - .L_24)
.L_24:
        /*007c*/ 	.word	0x00000000
        /*0080*/ 	.short	0x0000
        /*0082*/ 	.short	0x0000
        /*0084*/ 	.byte	0x00, 0xf4, 0x21, 0x00


	//----- nvinfo : EIATTR_SPARSE_MMA_MASK
	.align		4
.L_25:
        /*0088*/ 	.byte	0x03, 0x50
        /*008a*/ 	.short	0x0000


	//----- nvinfo : EIATTR_MAXREG_COUNT
	.align		4
        /*008c*/ 	.byte	0x03, 0x1b
        /*008e*/ 	.short	0x00ff


	//----- nvinfo : EIATTR_EXIT_INSTR_OFFSETS
	.align		4
        /*0090*/ 	.byte	0x04, 0x1c
        /*0092*/ 	.short	(.L_27 - .L_26)


	//   ....[0]....
.L_26:
        /*0094*/ 	.word	0x000005c0


	//----- nvinfo : EIATTR_REQNTID
	.align		4
.L_27:
        /*0098*/ 	.byte	0x04, 0x10
        /*009a*/ 	.short	(.L_29 - .L_28)
.L_28:
        /*009c*/ 	.word	0x00000080
        /*00a0*/ 	.word	0x00000001
        /*00a4*/ 	.word	0x00000001


	//----- nvinfo : EIATTR_CBANK_PARAM_SIZE
	.align		4
.L_29:
        /*00a8*/ 	.byte	0x03, 0x19
        /*00aa*/ 	.short	0x003c


	//----- nvinfo : EIATTR_PARAM_CBANK
	.align		4
        /*00ac*/ 	.byte	0x04, 0x0a
        /*00ae*/ 	.short	(.L_31 - .L_30)
	.align		4
.L_30:
        /*00b0*/ 	.word	index@(.nv.constant0.triton_poi_fused_cat_8)
        /*00b4*/ 	.short	0x0210
        /*00b6*/ 	.short	0x003c


	//----- nvinfo : EIATTR_SW_WAR
	.align		4
.L_31:
        /*00b8*/ 	.byte	0x04, 0x36
        /*00ba*/ 	.short	(.L_33 - .L_32)
.L_32:
        /*00bc*/ 	.word	0x00000008
.L_33:


//--------------------- .nv.callgraph             --------------------------
	.section	.nv.callgraph,"",@"SHT_CUDA_CALLGRAPH"
	.align	4
	.sectionentsize	8
	.align		4
        /*0000*/ 	.word	0x00000000
	.align		4
        /*0004*/ 	.word	0xffffffff
	.align		4
        /*0008*/ 	.word	0x00000000
	.align		4
        /*000c*/ 	.word	0xfffffffe
	.align		4
        /*0010*/ 	.word	0x00000000
	.align		4
        /*0014*/ 	.word	0xfffffffd
	.align		4
        /*0018*/ 	.word	0x00000000
	.align		4
        /*001c*/ 	.word	0xfffffffc


//--------------------- .text.triton_poi_fused_cat_8 --------------------------
	.section	.text.triton_poi_fused_cat_8,"ax",@progbits
	.align	128
        .global         triton_poi_fused_cat_8
        .type           triton_poi_fused_cat_8,@function
        .size           triton_poi_fused_cat_8,(.L_x_1 - triton_poi_fused_cat_8)
        .other          triton_poi_fused_cat_8,@"STO_CUDA_ENTRY STV_DEFAULT"
triton_poi_fused_cat_8:
.text.triton_poi_fused_cat_8:
[----:B------:R-:W-:Y:S01]  /*0000*/  LDC R1, c[0x0][0x28] ;  /* 0x00000a00ff017b82 */ /* 0x000fe20000000800 */
[----:B------:R-:W1:Y:S01]  /*0010*/  S2R R0, SR_TID.X ;  /* 0x0000000000007919 */ /* 0x000e620000002100 */
[----:B------:R-:W-:-:S06]  /*0020*/  ULDC.64 UR4, c[0x0][0x238] ;  /* 0x00008e0000047ab9 */ /* 0x000fcc0000000a00 */
[----:B------:R-:W2:Y:S01]  /*0030*/  LDC.64 R10, c[0x0][0x218] ;  /* 0x00008600ff0a7b82 */ /* 0x000ea20000000a00 */
[----:B------:R-:W3:Y:S07]  /*0040*/  S2R R3, SR_CTAID.X ;  /* 0x0000000000037919 */ /* 0x000eee0000002500 */
[----:B------:R-:W4:Y:S01]  /*0050*/  LDC.64 R12, c[0x0][0x220] ;  /* 0x00008800ff0c7b82 */ /* 0x000f220000000a00 */
[----:B-1----:R-:W-:Y:S02]  /*0060*/  LOP3.LUT R0, R0, 0x7f, RZ, 0xc0, !PT ;  /* 0x0000007f00007812 */ /* 0x002fe400078ec0ff */
[----:B---3--:R-:W-:-:S03]  /*0070*/  SHF.R.S32.HI R5, RZ, 0x18, R3 ;  /* 0x00000018ff057819 */ /* 0x008fc60000011403 */
[----:B------:R-:W-:Y:S01]  /*0080*/  IMAD R0, R3, 0x80, R0 ;  /* 0x0000008003007824 */ /* 0x000fe200078e0200 */
[----:B------:R-:W-:-:S04]  /*0090*/  SGXT R5, R5, 0x1 ;  /* 0x000000010505781a */ /* 0x000fc80000000200 */
[----:B------:R-:W-:-:S04]  /*00a0*/  LEA.HI R2, R5, R0, RZ, 0x4 ;  /* 0x0000000005027211 */ /* 0x000fc800078f20ff */
[--C-:B------:R-:W-:Y:S02]  /*00b0*/  SHF.R.S32.HI R3, RZ, 0x4, R2.reuse ;  /* 0x00000004ff037819 */ /* 0x100fe40000011402 */
[----:B------:R-:W-:Y:S02]  /*00c0*/  SHF.R.S32.HI R4, RZ, 0x1f, R2 ;  /* 0x0000001fff047819 */ /* 0x000fe40000011402 */
[----:B------:R-:W-:Y:S02]  /*00d0*/  LOP3.LUT R7, R2, 0xfffffff0, RZ, 0xc0, !PT ;  /* 0xfffffff002077812 */ /* 0x000fe400078ec0ff */
[----:B------:R-:W-:Y:S02]  /*00e0*/  LEA.HI R6, R4, R3, RZ, 0x6 ;  /* 0x0000000304067211 */ /* 0x000fe400078f30ff */
[----:B------:R-:W-:Y:S01]  /*00f0*/  LEA.HI R4, R5, R0, RZ, 0xa ;  /* 0x0000000005047211 */ /* 0x000fe200078f50ff */
[----:B------:R-:W-:Y:S01]  /*0100*/  IMAD.IADD R7, R0, 0x1, -R7 ;  /* 0x0000000100077824 */ /* 0x000fe200078e0a07 */
[----:B------:R-:W-:-:S02]  /*0110*/  LOP3.LUT R6, R6, 0xffffffc0, RZ, 0xc0, !PT ;  /* 0xffffffc006067812 */ /* 0x000fc400078ec0ff */
[----:B------:R-:W-:Y:S02]  /*0120*/  SHF.R.S32.HI R4, RZ, 0xa, R4 ;  /* 0x0000000aff047819 */ /* 0x000fe40000011404 */
[----:B------:R-:W-:Y:S01]  /*0130*/  SHF.R.S32.HI R8, RZ, 0x1f, R7 ;  /* 0x0000001fff087819 */ /* 0x000fe20000011407 */
[----:B------:R-:W-:Y:S02]  /*0140*/  IMAD.IADD R3, R3, 0x1, -R6 ;  /* 0x0000000103037824 */ /* 0x000fe400078e0a06 */
[----:B------:R-:W-:Y:S02]  /*0150*/  IMAD.SHL.U32 R6, R4, 0x200, RZ ;  /* 0x0000020004067824 */ /* 0x000fe400078e00ff */
[C---:B------:R-:W-:Y:S01]  /*0160*/  IMAD.SHL.U32 R2, R3.reuse, 0x10, RZ ;  /* 0x0000001003027824 */ /* 0x040fe200078e00ff */
[----:B------:R-:W-:Y:S02]  /*0170*/  ISETP.GT.AND P1, PT, R3, 0x1f, PT ;  /* 0x0000001f0300780c */ /* 0x000fe40003f24270 */
[----:B------:R-:W-:-:S02]  /*0180*/  SHF.R.S32.HI R9, RZ, 0x1f, R6 ;  /* 0x0000001fff097819 */ /* 0x000fc40000011406 */
[----:B------:R-:W-:Y:S02]  /*0190*/  IADD3 R6, P0, P2, R2, R7, R6 ;  /* 0x0000000702067210 */ /* 0x000fe40007a1e006 */
[----:B------:R-:W-:-:S04]  /*01a0*/  SHF.R.S32.HI R2, RZ, 0x1f, R2 ;  /* 0x0000001fff027819 */ /* 0x000fc80000011402 */
[----:B------:R-:W-:Y:S01]  /*01b0*/  IADD3.X R9, R2, R8, R9, P0, P2 ;  /* 0x0000000802097210 */ /* 0x000fe200007e4409 */
[----:B------:R-:W-:Y:S01]  /*01c0*/  IMAD.MOV.U32 R2, RZ, RZ, RZ ;  /* 0x000000ffff027224 */ /* 0x000fe200078e00ff */
[----:B------:R-:W-:-:S04]  /*01d0*/  LEA R8, P0, R6, UR4, 0x2 ;  /* 0x0000000406087c11 */ /* 0x000fc8000f8010ff */
[----:B------:R-:W-:Y:S01]  /*01e0*/  LEA.HI.X R9, R6, UR5, R9, 0x2, P0 ;  /* 0x0000000506097c11 */ /* 0x000fe200080f1409 */
[----:B------:R-:W-:-:S04]  /*01f0*/  ULDC.64 UR4, c[0x0][0x208] ;  /* 0x0000820000047ab9 */ /* 0x000fc80000000a00 */
[----:B------:R1:W3:Y:S01]  /*0200*/  @P1 LDG.E R2, desc[UR4][R8.64+-0x800] ;  /* 0xfff8000408021981 */ /* 0x0002e2000c1e1900 */
[----:B------:R-:W-:Y:S01]  /*0210*/  LEA.HI R5, R5, R0, RZ, 0x2 ;  /* 0x0000000005057211 */ /* 0x000fe200078f10ff */
[C---:B----4-:R-:W-:Y:S01]  /*0220*/  IMAD.WIDE R12, R3.reuse, 0x4, R12 ;  /* 0x00000004030c7825 */ /* 0x050fe200078e020c */
[----:B------:R-:W-:Y:S02]  /*0230*/  ISETP.GE.AND P0, PT, R3, 0x20, PT ;  /* 0x000000200300780c */ /* 0x000fe40003f06270 */
[----:B------:R-:W-:Y:S02]  /*0240*/  LOP3.LUT R7, R5, 0xfffffffc, RZ, 0xc0, !PT ;  /* 0xfffffffc05077812 */ /* 0x000fe400078ec0ff */
[--C-:B------:R-:W-:Y:S02]  /*0250*/  SHF.R.S32.HI R14, RZ, 0x2, R5.reuse ;  /* 0x00000002ff0e7819 */ /* 0x100fe40000011405 */
[----:B------:R-:W-:Y:S01]  /*0260*/  SHF.R.S32.HI R5, RZ, 0x1f, R5 ;  /* 0x0000001fff057819 */ /* 0x000fe20000011405 */
[----:B------:R-:W-:Y:S01]  /*0270*/  IMAD.IADD R15, R0, 0x1, -R7 ;  /* 0x00000001000f7824 */ /* 0x000fe200078e0a07 */
[----:B-1----:R-:W1:Y:S02]  /*0280*/  LDC.64 R8, c[0x0][0x228] ;  /* 0x00008a00ff087b82 */ /* 0x002e640000000a00 */
[----:B------:R-:W-:Y:S01]  /*0290*/  LEA.HI R16, R5, R14, RZ, 0x2 ;  /* 0x0000000e05107211 */ /* 0x000fe200078f10ff */
[----:B------:R-:W-:-:S03]  /*02a0*/  IMAD R18, R4, 0x800, R15 ;  /* 0x0000080004127824 */ /* 0x000fc600078e020f */
[----:B------:R-:W-:Y:S01]  /*02b0*/  LOP3.LUT R17, R16, 0xfffffffc, RZ, 0xc0, !PT ;  /* 0xfffffffc10117812 */ /* 0x000fe200078ec0ff */
[----:B------:R-:W-:Y:S01]  /*02c0*/  IMAD R16, R15, 0x1f, R18 ;  /* 0x0000001f0f107824 */ /* 0x000fe200078e0212 */
[----:B------:R-:W4:Y:S03]  /*02d0*/  LDC.64 R6, c[0x0][0x210] ;  /* 0x00008400ff067b82 */ /* 0x000f260000000a00 */
[----:B------:R-:W-:Y:S02]  /*02e0*/  IMAD.IADD R17, R14, 0x1, -R17 ;  /* 0x000000010e117824 */ /* 0x000fe400078e0a11 */
[----:B------:R-:W-:Y:S02]  /*02f0*/  IMAD.IADD R16, R3, 0x1, R16 ;  /* 0x0000000103107824 */ /* 0x000fe400078e0210 */
[C---:B------:R-:W-:Y:S01]  /*0300*/  IMAD R18, R17.reuse, 0x8, R18 ;  /* 0x0000000811127824 */ /* 0x040fe200078e0212 */
[----:B------:R-:W5:Y:S01]  /*0310*/  LDC.64 R4, c[0x0][0x230] ;  /* 0x00008c00ff047b82 */ /* 0x000f620000000a00 */
[----:B------:R-:W-:-:S02]  /*0320*/  IMAD R19, R17, 0x100, R16 ;  /* 0x0000010011137824 */ /* 0x000fc400078e0210 */
[----:B------:R-:W-:Y:S02]  /*0330*/  IMAD.MOV.U32 R14, RZ, RZ, RZ ;  /* 0x000000ffff0e7224 */ /* 0x000fe400078e00ff */
[----:B--2---:R-:W-:Y:S01]  /*0340*/  IMAD.WIDE R16, R19, 0x4, R10 ;  /* 0x0000000413107825 */ /* 0x004fe200078e020a */
[----:B------:R-:W-:-:S03]  /*0350*/  CS2R R10, SRZ ;  /* 0x00000000000a7805 */ /* 0x000fc6000001ff00 */
[----:B------:R-:W-:Y:S01]  /*0360*/  IMAD R15, R3, 0x40, R18 ;  /* 0x00000040030f7824 */ /* 0x000fe200078e0212 */
[----:B------:R2:W2:Y:S04]  /*0370*/  @!P0 LDG.E.EL R14, desc[UR4][R16.64] ;  /* 0x00000004100e8981 */ /* 0x0004a8000c2e1900 */
[----:B------:R1:W2:Y:S01]  /*0380*/  @!P0 LDG.E.EL R10, desc[UR4][R12.64] ;  /* 0x000000040c0a8981 */ /* 0x0002a2000c2e1900 */
[----:B------:R-:W-:Y:S02]  /*0390*/  IMAD.MOV.U32 R18, RZ, RZ, RZ ;  /* 0x000000ffff127224 */ /* 0x000fe400078e00ff */
[----:B----4-:R-:W-:-:S04]  /*03a0*/  IMAD.WIDE R6, R15, 0x4, R6 ;  /* 0x000000040f067825 */ /* 0x010fc800078e0206 */
[----:B------:R-:W-:Y:S01]  /*03b0*/  IMAD.MOV.U32 R15, RZ, RZ, RZ ;  /* 0x000000ffff0f7224 */ /* 0x000fe200078e00ff */
[----:B------:R4:W4:Y:S01]  /*03c0*/  @!P0 LDG.E R11, desc[UR4][R6.64] ;  /* 0x00000004060b8981 */ /* 0x000922000c1e1900 */
[----:B-1----:R-:W-:-:S04]  /*03d0*/  IMAD.WIDE R8, R19, 0x4, R8 ;  /* 0x0000000413087825 */ /* 0x002fc800078e0208 */
[----:B-----5:R-:W-:Y:S01]  /*03e0*/  IMAD.WIDE R4, R3, 0x4, R4 ;  /* 0x0000000403047825 */ /* 0x020fe200078e0204 */
[----:B------:R-:W5:Y:S04]  /*03f0*/  @!P0 LDG.E.EL R15, desc[UR4][R8.64] ;  /* 0x00000004080f8981 */ /* 0x000f68000c2e1900 */
[----:B------:R1:W5:Y:S01]  /*0400*/  @!P0 LDG.E.EL R18, desc[UR4][R4.64] ;  /* 0x0000000404128981 */ /* 0x000362000c2e1900 */
[----:B---3--:R-:W-:-:S05]  /*0410*/  SEL R19, R2, RZ, P1 ;  /* 0x000000ff02137207 */ /* 0x008fca0000800000 */
[----:B------:R-:W-:-:S04]  /*0420*/  FADD R2, RZ, -R19 ;  /* 0x80000013ff027221 */ /* 0x000fc80000000000 */
[----:B--2---:R-:W-:-:S05]  /*0430*/  FMUL R16, R2, 1.4426950216293334961 ;  /* 0x3fb8aa3b02107820 */ /* 0x004fca0000400000 */
[----:B------:R-:W-:-:S13]  /*0440*/  FSETP.GEU.AND P1, PT, R16, -126, PT ;  /* 0xc2fc00001000780b */ /* 0x000fda0003f2e000 */
[----:B------:R-:W-:-:S04]  /*0450*/  @!P1 FMUL R16, R16, 0.5 ;  /* 0x3f00000010109820 */ /* 0x000fc80000400000 */
[----:B------:R-:W2:Y:S02]  /*0460*/  MUFU.EX2 R2, R16 ;  /* 0x0000001000027308 */ /* 0x000ea40000000800 */
[----:B--2---:R-:W-:-:S04]  /*0470*/  @!P1 FMUL R2, R2, R2 ;  /* 0x0000000202029220 */ /* 0x004fc80000400000 */
[----:B0-----:R-:W-:Y:S02]  /*0480*/  FADD R12, R2, 1 ;  /* 0x3f800000020c7421 */ /* 0x001fe40000000000 */
[----:B------:R-:W0:Y:S03]  /*0490*/  LDC.64 R2, c[0x0][0x240] ;  /* 0x00009000ff027b82 */ /* 0x000e260000000a00 */
[----:B------:R-:W-:Y:S02]  /*04a0*/  FSETP.GT.AND P1, PT, R12, 8.50705917302346158658e+37, PT ;  /* 0x7e8000000c00780b */ /* 0x000fe40003f24000 */
[----:B----4-:R-:W-:Y:S02]  /*04b0*/  SEL R7, R10, RZ, !P0 ;  /* 0x000000ff0a077207 */ /* 0x010fe40004000000 */
[----:B-1----:R-:W-:-:S09]  /*04c0*/  SEL R4, R14, RZ, !P0 ;  /* 0x000000ff0e047207 */ /* 0x002fd20004000000 */
[----:B------:R-:W-:Y:S01]  /*04d0*/  @P1 FMUL R12, R12, 0.25 ;  /* 0x3e8000000c0c1820 */ /* 0x000fe20000400000 */
[----:B------:R-:W-:-:S05]  /*04e0*/  FADD R4, R4, R7 ;  /* 0x0000000704047221 */ /* 0x000fca0000000000 */
[----:B------:R-:W1:Y:S01]  /*04f0*/  MUFU.RCP R12, R12 ;  /* 0x0000000c000c7308 */ /* 0x000e620000001000 */
[----:B------:R-:W-:Y:S01]  /*0500*/  IMAD.MOV.U32 R7, RZ, RZ, 0x3e800000 ;  /* 0x3e800000ff077424 */ /* 0x000fe200078e00ff */
[----:B-----5:R-:W-:Y:S02]  /*0510*/  SEL R18, R18, RZ, !P0 ;  /* 0x000000ff12127207 */ /* 0x020fe40004000000 */
[----:B------:R-:W-:Y:S02]  /*0520*/  SEL R15, R15, RZ, !P0 ;  /* 0x000000ff0f0f7207 */ /* 0x000fe40004000000 */
[----:B------:R-:W-:Y:S02]  /*0530*/  SEL R5, R11, RZ, !P0 ;  /* 0x000000ff0b057207 */ /* 0x000fe40004000000 */
[----:B------:R-:W-:Y:S01]  /*0540*/  FSEL R7, R7, 1, P1 ;  /* 0x3f80000007077808 */ /* 0x000fe20000800000 */
[----:B------:R-:W-:Y:S02]  /*0550*/  FADD R18, R15, R18 ;  /* 0x000000120f127221 */ /* 0x000fe40000000000 */
[----:B------:R-:W-:-:S02]  /*0560*/  FADD R5, R5, R4 ;  /* 0x0000000405057221 */ /* 0x000fc40000000000 */
[----:B-1----:R-:W-:Y:S02]  /*0570*/  FMUL R4, R12, R7 ;  /* 0x000000070c047220 */ /* 0x002fe40000400000 */
[----:B------:R-:W-:Y:S01]  /*0580*/  FADD R5, R18, R5 ;  /* 0x0000000512057221 */ /* 0x000fe20000000000 */
[----:B0-----:R-:W-:-:S04]  /*0590*/  IMAD.WIDE R2, R0, 0x4, R2 ;  /* 0x0000000400027825 */ /* 0x001fc800078e0202 */
[----:B------:R-:W-:-:S05]  /*05a0*/  @P0 FMUL R5, R19, R4 ;  /* 0x0000000413050220 */ /* 0x000fca0000400000 */
[----:B------:R-:W-:Y:S01]  /*05b0*/  STG.E desc[UR4][R2.64], R5 ;  /* 0x0000000502007986 */ /* 0x000fe2000c101904 */
[----:B------:R-:W-:Y:S05]  /*05c0*/  EXIT ;  /* 0x000000000000794d */ /* 0x000fea0003800000 */
.L_x_0:
[----:B------:R-:W-:-:S00]  /*05d0*/  BRA `(.L_x_0) ;  /* 0xfffffffc00fc7947 */ /* 0x000fc0000383ffff */
[----:B------:R-:W-:-:S00]  /*05e0*/  NOP ;  /* 0x0000000000007918 */ /* 0x000fc00000000000 */
        /* <DEDUP_REMOVED lines=9> */
.L_x_1:


//--------------------- .nv.constant0.triton_poi_fused_cat_8 --------------------------
	.section	.nv.constant0.triton_poi_fused_cat_8,"a",@progbits
	.sectionflags	@""
	.align	4
.nv.constant0.triton_poi_fused_cat_8:
	.zero		588
